//
// Generated by NVIDIA NVVM Compiler
//
// Compiler Build ID: CL-36424714
// Cuda compilation tools, release 13.0, V13.0.88
// Based on NVVM 20.0.0
//

.version 9.0
.target sm_100
.address_size 64

	// .globl	_Z9calculatePdS_S_S_ii
.global .align 8 .u64 d_y;
.global .align 8 .u64 d_A;
.global .align 8 .u64 d_x;

.visible .entry _Z9calculatePdS_S_S_ii(
	.param .u64 .ptr .align 1 _Z9calculatePdS_S_S_ii_param_0,
	.param .u64 .ptr .align 1 _Z9calculatePdS_S_S_ii_param_1,
	.param .u64 .ptr .align 1 _Z9calculatePdS_S_S_ii_param_2,
	.param .u64 .ptr .align 1 _Z9calculatePdS_S_S_ii_param_3,
	.param .u32 _Z9calculatePdS_S_S_ii_param_4,
	.param .u32 _Z9calculatePdS_S_S_ii_param_5
)
{
	.reg .pred 	%p<15>;
	.reg .b32 	%r<44>;
	.reg .b64 	%rd<31>;
	.reg .b64 	%fd<118>;

	ld.param.u64 	%rd9, [_Z9calculatePdS_S_S_ii_param_0];
	ld.param.u64 	%rd10, [_Z9calculatePdS_S_S_ii_param_1];
	ld.param.u64 	%rd11, [_Z9calculatePdS_S_S_ii_param_2];
	ld.param.u64 	%rd12, [_Z9calculatePdS_S_S_ii_param_3];
	ld.param.u32 	%r22, [_Z9calculatePdS_S_S_ii_param_4];
	ld.param.u32 	%r21, [_Z9calculatePdS_S_S_ii_param_5];
	cvta.to.global.u64 	%rd1, %rd11;
	cvta.to.global.u64 	%rd2, %rd10;
	cvta.to.global.u64 	%rd3, %rd12;
	mov.u32 	%r23, %ntid.x;
	mov.u32 	%r24, %ctaid.x;
	mov.u32 	%r25, %tid.x;
	mad.lo.s32 	%r1, %r23, %r24, %r25;
	setp.ge.s32 	%p1, %r1, %r22;
	@%p1 bra 	$L__BB0_19;
	mad.lo.s32 	%r26, %r21, %r1, %r21;
	div.s32 	%r27, %r26, %r21;
	mul.lo.s32 	%r28, %r27, %r21;
	sub.s32 	%r29, %r26, %r28;
	setp.ne.s32 	%p2, %r29, 0;
	selp.u32 	%r30, 1, 0, %p2;
	add.s32 	%r2, %r27, %r30;
	selp.b32 	%r3, %r29, %r21, %p2;
	setp.ge.s32 	%p3, %r1, %r2;
	@%p3 bra 	$L__BB0_18;
	and.b32  	%r4, %r3, 15;
	and.b32  	%r5, %r3, 7;
	and.b32  	%r6, %r3, 3;
	and.b32  	%r31, %r3, 2147483632;
	neg.s32 	%r7, %r31;
	mov.u32 	%r38, %r1;
$L__BB0_3:
	setp.lt.s32 	%p4, %r3, 1;
	mov.f64 	%fd117, 0d0000000000000000;
	@%p4 bra 	$L__BB0_17;
	setp.lt.u32 	%p5, %r3, 16;
	mul.lo.s32 	%r9, %r38, %r21;
	mov.f64 	%fd117, 0d0000000000000000;
	mov.b32 	%r42, 0;
	@%p5 bra 	$L__BB0_7;
	add.s64 	%rd30, %rd1, 64;
	mov.f64 	%fd117, 0d0000000000000000;
	mov.u32 	%r39, %r9;
	mov.u32 	%r40, %r7;
$L__BB0_6:
	.pragma "nounroll";
	and.b32  	%r42, %r3, 2147483632;
	mul.wide.s32 	%rd13, %r39, 8;
	add.s64 	%rd14, %rd2, %rd13;
	ld.global.f64 	%fd19, [%rd14];
	ld.global.f64 	%fd20, [%rd30+-64];
	fma.rn.f64 	%fd21, %fd19, %fd20, %fd117;
	ld.global.f64 	%fd22, [%rd14+8];
	ld.global.f64 	%fd23, [%rd30+-56];
	fma.rn.f64 	%fd24, %fd22, %fd23, %fd21;
	ld.global.f64 	%fd25, [%rd14+16];
	ld.global.f64 	%fd26, [%rd30+-48];
	fma.rn.f64 	%fd27, %fd25, %fd26, %fd24;
	ld.global.f64 	%fd28, [%rd14+24];
	ld.global.f64 	%fd29, [%rd30+-40];
	fma.rn.f64 	%fd30, %fd28, %fd29, %fd27;
	ld.global.f64 	%fd31, [%rd14+32];
	ld.global.f64 	%fd32, [%rd30+-32];
	fma.rn.f64 	%fd33, %fd31, %fd32, %fd30;
	ld.global.f64 	%fd34, [%rd14+40];
	ld.global.f64 	%fd35, [%rd30+-24];
	fma.rn.f64 	%fd36, %fd34, %fd35, %fd33;
	ld.global.f64 	%fd37, [%rd14+48];
	ld.global.f64 	%fd38, [%rd30+-16];
	fma.rn.f64 	%fd39, %fd37, %fd38, %fd36;
	ld.global.f64 	%fd40, [%rd14+56];
	ld.global.f64 	%fd41, [%rd30+-8];
	fma.rn.f64 	%fd42, %fd40, %fd41, %fd39;
	ld.global.f64 	%fd43, [%rd14+64];
	ld.global.f64 	%fd44, [%rd30];
	fma.rn.f64 	%fd45, %fd43, %fd44, %fd42;
	ld.global.f64 	%fd46, [%rd14+72];
	ld.global.f64 	%fd47, [%rd30+8];
	fma.rn.f64 	%fd48, %fd46, %fd47, %fd45;
	ld.global.f64 	%fd49, [%rd14+80];
	ld.global.f64 	%fd50, [%rd30+16];
	fma.rn.f64 	%fd51, %fd49, %fd50, %fd48;
	ld.global.f64 	%fd52, [%rd14+88];
	ld.global.f64 	%fd53, [%rd30+24];
	fma.rn.f64 	%fd54, %fd52, %fd53, %fd51;
	ld.global.f64 	%fd55, [%rd14+96];
	ld.global.f64 	%fd56, [%rd30+32];
	fma.rn.f64 	%fd57, %fd55, %fd56, %fd54;
	ld.global.f64 	%fd58, [%rd14+104];
	ld.global.f64 	%fd59, [%rd30+40];
	fma.rn.f64 	%fd60, %fd58, %fd59, %fd57;
	ld.global.f64 	%fd61, [%rd14+112];
	ld.global.f64 	%fd62, [%rd30+48];
	fma.rn.f64 	%fd63, %fd61, %fd62, %fd60;
	ld.global.f64 	%fd64, [%rd14+120];
	ld.global.f64 	%fd65, [%rd30+56];
	fma.rn.f64 	%fd117, %fd64, %fd65, %fd63;
	add.s32 	%r40, %r40, 16;
	add.s32 	%r39, %r39, 16;
	add.s64 	%rd30, %rd30, 128;
	setp.ne.s32 	%p6, %r40, 0;
	@%p6 bra 	$L__BB0_6;
$L__BB0_7:
	setp.eq.s32 	%p7, %r4, 0;
	@%p7 bra 	$L__BB0_17;
	add.s32 	%r33, %r4, -1;
	setp.lt.u32 	%p8, %r33, 7;
	@%p8 bra 	$L__BB0_10;
	add.s32 	%r34, %r42, %r9;
	mul.wide.s32 	%rd15, %r34, 8;
	add.s64 	%rd16, %rd2, %rd15;
	ld.global.f64 	%fd67, [%rd16];
	mul.wide.u32 	%rd17, %r42, 8;
	add.s64 	%rd18, %rd1, %rd17;
	ld.global.f64 	%fd68, [%rd18];
	fma.rn.f64 	%fd69, %fd67, %fd68, %fd117;
	ld.global.f64 	%fd70, [%rd16+8];
	ld.global.f64 	%fd71, [%rd18+8];
	fma.rn.f64 	%fd72, %fd70, %fd71, %fd69;
	ld.global.f64 	%fd73, [%rd16+16];
	ld.global.f64 	%fd74, [%rd18+16];
	fma.rn.f64 	%fd75, %fd73, %fd74, %fd72;
	ld.global.f64 	%fd76, [%rd16+24];
	ld.global.f64 	%fd77, [%rd18+24];
	fma.rn.f64 	%fd78, %fd76, %fd77, %fd75;
	ld.global.f64 	%fd79, [%rd16+32];
	ld.global.f64 	%fd80, [%rd18+32];
	fma.rn.f64 	%fd81, %fd79, %fd80, %fd78;
	ld.global.f64 	%fd82, [%rd16+40];
	ld.global.f64 	%fd83, [%rd18+40];
	fma.rn.f64 	%fd84, %fd82, %fd83, %fd81;
	ld.global.f64 	%fd85, [%rd16+48];
	ld.global.f64 	%fd86, [%rd18+48];
	fma.rn.f64 	%fd87, %fd85, %fd86, %fd84;
	ld.global.f64 	%fd88, [%rd16+56];
	ld.global.f64 	%fd89, [%rd18+56];
	fma.rn.f64 	%fd117, %fd88, %fd89, %fd87;
	add.s32 	%r42, %r42, 8;
$L__BB0_10:
	setp.eq.s32 	%p9, %r5, 0;
	@%p9 bra 	$L__BB0_17;
	add.s32 	%r35, %r5, -1;
	setp.lt.u32 	%p10, %r35, 3;
	@%p10 bra 	$L__BB0_13;
	add.s32 	%r36, %r42, %r9;
	mul.wide.s32 	%rd19, %r36, 8;
	add.s64 	%rd20, %rd2, %rd19;
	ld.global.f64 	%fd91, [%rd20];
	mul.wide.u32 	%rd21, %r42, 8;
	add.s64 	%rd22, %rd1, %rd21;
	ld.global.f64 	%fd92, [%rd22];
	fma.rn.f64 	%fd93, %fd91, %fd92, %fd117;
	ld.global.f64 	%fd94, [%rd20+8];
	ld.global.f64 	%fd95, [%rd22+8];
	fma.rn.f64 	%fd96, %fd94, %fd95, %fd93;
	ld.global.f64 	%fd97, [%rd20+16];
	ld.global.f64 	%fd98, [%rd22+16];
	fma.rn.f64 	%fd99, %fd97, %fd98, %fd96;
	ld.global.f64 	%fd100, [%rd20+24];
	ld.global.f64 	%fd101, [%rd22+24];
	fma.rn.f64 	%fd117, %fd100, %fd101, %fd99;
	add.s32 	%r42, %r42, 4;
$L__BB0_13:
	setp.eq.s32 	%p11, %r6, 0;
	@%p11 bra 	$L__BB0_17;
	setp.eq.s32 	%p12, %r6, 1;
	add.s32 	%r37, %r42, %r9;
	mul.wide.s32 	%rd23, %r37, 8;
	add.s64 	%rd7, %rd2, %rd23;
	ld.global.f64 	%fd102, [%rd7];
	mul.wide.u32 	%rd24, %r42, 8;
	add.s64 	%rd8, %rd1, %rd24;
	ld.global.f64 	%fd103, [%rd8];
	fma.rn.f64 	%fd117, %fd102, %fd103, %fd117;
	@%p12 bra 	$L__BB0_17;
	setp.eq.s32 	%p13, %r6, 2;
	ld.global.f64 	%fd104, [%rd7+8];
	ld.global.f64 	%fd105, [%rd8+8];
	fma.rn.f64 	%fd117, %fd104, %fd105, %fd117;
	@%p13 bra 	$L__BB0_17;
	ld.global.f64 	%fd106, [%rd7+16];
	ld.global.f64 	%fd107, [%rd8+16];
	fma.rn.f64 	%fd117, %fd106, %fd107, %fd117;
$L__BB0_17:
	mul.wide.s32 	%rd25, %r38, 8;
	add.s64 	%rd26, %rd3, %rd25;
	st.global.f64 	[%rd26], %fd117;
	add.s32 	%r38, %r38, 1;
	setp.lt.s32 	%p14, %r38, %r2;
	@%p14 bra 	$L__BB0_3;
$L__BB0_18:
	mul.wide.s32 	%rd27, %r1, 8;
	add.s64 	%rd28, %rd3, %rd27;
	ld.global.f64 	%fd108, [%rd28];
	cvta.to.global.u64 	%rd29, %rd9;
	atom.global.add.f64 	%fd109, [%rd29], %fd108;
$L__BB0_19:
	ret;

}


// ===== COMPILED SASS (sm_100) =====

	.target	sm_100

	.elftype	@"ET_EXEC"


//--------------------- .note.nv.tkinfo           --------------------------
	.section	.note.nv.tkinfo,"",@"SHT_NOTE"
	.sectionflags	@"SHF_NOTE_NV_TKINFO"
	.tkinfo
        /*0018*/ 	.word	0x00000002
        /*0030*/ 	.string	""
        /*0030*/ 	.string	"ptxas"
        /*0030*/ 	.string	"Cuda compilation tools, release 13.0, V13.0.88"
        /*0030*/ 	.string	"Build cuda_13.0.r13.0/compiler.36424714_0"
        /*0030*/ 	.string	"-arch sm_100 -m 64 "



//--------------------- .note.nv.cuinfo           --------------------------
	.section	.note.nv.cuinfo,"",@"SHT_NOTE"
	.sectionflags	@"SHF_NOTE_NV_CUINFO"
        /*0018*/ 	.short	0x0002
        /*001a*/ 	.short	0x0064
        /*001c*/ 	.short	0x0082
	.zero		2


//--------------------- .nv.info                  --------------------------
	.section	.nv.info,"",@"SHT_CUDA_INFO"
	.align	4


	//----- nvinfo : EIATTR_REGCOUNT
	.align		4
        /*0000*/ 	.byte	0x04, 0x2f
        /*0002*/ 	.short	(.L_4 - .L_3)
	.align		4
.L_3:
        /*0004*/ 	.word	index@(_Z9calculatePdS_S_S_ii)
        /*0008*/ 	.word	0x00000020


	//----- nvinfo : EIATTR_FRAME_SIZE
	.align		4
.L_4:
        /*000c*/ 	.byte	0x04, 0x11
        /*000e*/ 	.short	(.L_6 - .L_5)
	.align		4
.L_5:
        /*0010*/ 	.word	index@(_Z9calculatePdS_S_S_ii)
        /*0014*/ 	.word	0x00000000


	//----- nvinfo : EIATTR_MIN_STACK_SIZE
	.align		4
.L_6:
        /*0018*/ 	.byte	0x04, 0x12
        /*001a*/ 	.short	(.L_8 - .L_7)
	.align		4
.L_7:
        /*001c*/ 	.word	index@(_Z9calculatePdS_S_S_ii)
        /*0020*/ 	.word	0x00000000
.L_8:


//--------------------- .nv.compat                --------------------------
	.section	.nv.compat,"",@"SHT_CUDA_COMPAT_INFO"
	.align	4
        /*0000*/ 	.byte	0x02, 0x09, 0x00, 0x00, 0x02, 0x02, 0x01, 0x00, 0x02, 0x05, 0x05, 0x00, 0x03, 0x07, 0x01, 0x01
        /*0010*/ 	.byte	0x02, 0x03, 0x00, 0x00, 0x02, 0x06, 0x01, 0x00, 0x04, 0x0b, 0x08, 0x00, 0x01, 0x00, 0x00, 0x00
        /*0020*/ 	.byte	0x00, 0x00, 0x00, 0x00


//--------------------- .nv.info._Z9calculatePdS_S_S_ii --------------------------
	.section	.nv.info._Z9calculatePdS_S_S_ii,"",@"SHT_CUDA_INFO"
	.sectionflags	@""
	.align	4


	//----- nvinfo : EIATTR_CUDA_API_VERSION
	.align		4
        /*0000*/ 	.byte	0x04, 0x37
        /*0002*/ 	.short	(.L_10 - .L_9)
.L_9:
        /*0004*/ 	.word	0x00000082


	//----- nvinfo : EIATTR_KPARAM_INFO
	.align		4
.L_10:
        /*0008*/ 	.byte	0x04, 0x17
        /*000a*/ 	.short	(.L_12 - .L_11)
.L_11:
        /*000c*/ 	.word	0x00000000
        /*0010*/ 	.short	0x0005
        /*0012*/ 	.short	0x0024
        /*0014*/ 	.byte	0x00, 0xf0, 0x11, 0x00


	//----- nvinfo : EIATTR_KPARAM_INFO
	.align		4
.L_12:
        /*0018*/ 	.byte	0x04, 0x17
        /*001a*/ 	.short	(.L_14 - .L_13)
.L_13:
        /*001c*/ 	.word	0x00000000
        /*0020*/ 	.short	0x0004
        /*0022*/ 	.short	0x0020
        /*0024*/ 	.byte	0x00, 0xf0, 0x11, 0x00


	//----- nvinfo : EIATTR_KPARAM_INFO
	.align		4
.L_14:
        /*0028*/ 	.byte	0x04, 0x17
        /*002a*/ 	.short	(.L_16 - .L_15)
.L_15:
        /*002c*/ 	.word	0x00000000
        /*0030*/ 	.short	0x0003
        /*0032*/ 	.short	0x0018
        /*0034*/ 	.byte	0x00, 0xf5, 0x21, 0x00


	//----- nvinfo : EIATTR_KPARAM_INFO
	.align		4
.L_16:
        /*0038*/ 	.byte	0x04, 0x17
        /*003a*/ 	.short	(.L_18 - .L_17)
.L_17:
        /*003c*/ 	.word	0x00000000
        /*0040*/ 	.short	0x0002
        /*0042*/ 	.short	0x0010
        /*0044*/ 	.byte	0x00, 0xf5, 0x21, 0x00


	//----- nvinfo : EIATTR_KPARAM_INFO
	.align		4
.L_18:
        /*0048*/ 	.byte	0x04, 0x17
        /*004a*/ 	.short	(.L_20 - .L_19)
.L_19:
        /*004c*/ 	.word	0x00000000
        /*0050*/ 	.short	0x0001
        /*0052*/ 	.short	0x0008
        /*0054*/ 	.byte	0x00, 0xf5, 0x21, 0x00


	//----- nvinfo : EIATTR_KPARAM_INFO
	.align		4
.L_20:
        /*0058*/ 	.byte	0x04, 0x17
        /*005a*/ 	.short	(.L_22 - .L_21)
.L_21:
        /*005c*/ 	.word	0x00000000
        /*0060*/ 	.short	0x0000
        /*0062*/ 	.short	0x0000
        /*0064*/ 	.byte	0x00, 0xf5, 0x21, 0x00


	//----- nvinfo : EIATTR_SPARSE_MMA_MASK
	.align		4
.L_22:
        /*0068*/ 	.byte	0x03, 0x50
        /*006a*/ 	.short	0x0000


	//----- nvinfo : EIATTR_MAXREG_COUNT
	.align		4
        /*006c*/ 	.byte	0x03, 0x1b
        /*006e*/ 	.short	0x00ff


	//----- nvinfo : EIATTR_MERCURY_ISA_VERSION
	.align		4
        /*0070*/ 	.byte	0x03, 0x5f
        /*0072*/ 	.short	0x0101


	//----- nvinfo : EIATTR_VRC_CTA_INIT_COUNT
	.align		4
        /*0074*/ 	.byte	0x02, 0x4a
	.zero		1
	.zero		1


	//----- nvinfo : EIATTR_EXIT_INSTR_OFFSETS
	.align		4
        /*0078*/ 	.byte	0x04, 0x1c
        /*007a*/ 	.short	(.L_24 - .L_23)


	//   ....[0]....
.L_23:
        /*007c*/ 	.word	0x00000070


	//   ....[1]....
        /*0080*/ 	.word	0x00000e20


	//----- nvinfo : EIATTR_CRS_STACK_SIZE
	.align		4
.L_24:
        /*0084*/ 	.byte	0x04, 0x1e
        /*0086*/ 	.short	(.L_26 - .L_25)
.L_25:
        /*0088*/ 	.word	0x00000000


	//----- nvinfo : EIATTR_CBANK_PARAM_SIZE
	.align		4
.L_26:
        /*008c*/ 	.byte	0x03, 0x19
        /*008e*/ 	.short	0x0028


	//----- nvinfo : EIATTR_PARAM_CBANK
	.align		4
        /*0090*/ 	.byte	0x04, 0x0a
        /*0092*/ 	.short	(.L_28 - .L_27)
	.align		4
.L_27:
        /*0094*/ 	.word	index@(.nv.constant0._Z9calculatePdS_S_S_ii)
        /*0098*/ 	.short	0x0380
        /*009a*/ 	.short	0x0028


	//----- nvinfo : EIATTR_SW_WAR
	.align		4
.L_28:
        /*009c*/ 	.byte	0x04, 0x36
        /*009e*/ 	.short	(.L_30 - .L_29)
.L_29:
        /*00a0*/ 	.word	0x00000008
.L_30:


//--------------------- .nv.callgraph             --------------------------
	.section	.nv.callgraph,"",@"SHT_CUDA_CALLGRAPH"
	.align	4
	.sectionentsize	8
	.align		4
        /*0000*/ 	.word	0x00000000
	.align		4
        /*0004*/ 	.word	0xffffffff
	.align		4
        /*0008*/ 	.word	0x00000000
	.align		4
        /*000c*/ 	.word	0xfffffffe
	.align		4
        /*0010*/ 	.word	0x00000000
	.align		4
        /*0014*/ 	.word	0xfffffffd
	.align		4
        /*0018*/ 	.word	0x00000000
	.align		4
        /*001c*/ 	.word	0xfffffffc


//--------------------- .nv.constant4             --------------------------
	.section	.nv.constant4,"a",@progbits
	.align	8
	.align		8
.nv.constant4:
        /*0000*/ 	.dword	d_y
	.align		8
        /*0008*/ 	.dword	d_A
	.align		8
        /*0010*/ 	.dword	d_x


//--------------------- .text._Z9calculatePdS_S_S_ii --------------------------
	.section	.text._Z9calculatePdS_S_S_ii,"ax",@progbits
	.align	128
        .global         _Z9calculatePdS_S_S_ii
        .type           _Z9calculatePdS_S_S_ii,@function
        .size           _Z9calculatePdS_S_S_ii,(.L_x_14 - _Z9calculatePdS_S_S_ii)
        .other          _Z9calculatePdS_S_S_ii,@"STO_CUDA_ENTRY STV_DEFAULT"
_Z9calculatePdS_S_S_ii:
.text._Z9calculatePdS_S_S_ii:
[----:B------:R-:W-:Y:S01]  /*0000*/  LDC R1, c[0x0][0x37c] ;  /* 0x0000df00ff017b82 */ /* 0x000fe20000000800 */
[----:B------:R-:W0:Y:S01]  /*0010*/  S2R R0, SR_CTAID.X ;  /* 0x0000000000007919 */ /* 0x000e220000002500 */
[----:B------:R-:W0:Y:S01]  /*0020*/  LDCU UR4, c[0x0][0x360] ;  /* 0x00006c00ff0477ac */ /* 0x000e220008000800 */
[----:B------:R-:W0:Y:S01]  /*0030*/  S2R R3, SR_TID.X ;  /* 0x0000000000037919 */ /* 0x000e220000002100 */
[----:B------:R-:W1:Y:S01]  /*0040*/  LDCU UR5, c[0x0][0x3a0] ;  /* 0x00007400ff0577ac */ /* 0x000e620008000800 */
[----:B0-----:R-:W-:-:S05]  /*0050*/  IMAD R0, R0, UR4, R3 ;  /* 0x0000000400007c24 */ /* 0x001fca000f8e0203 */
[----:B-1----:R-:W-:-:S13]  /*0060*/  ISETP.GE.AND P0, PT, R0, UR5, PT ;  /* 0x0000000500007c0c */ /* 0x002fda000bf06270 */
[----:B------:R-:W-:Y:S05]  /*0070*/  @P0 EXIT ;  /* 0x000000000000094d */ /* 0x000fea0003800000 */
[----:B------:R-:W0:Y:S01]  /*0080*/  LDC R7, c[0x0][0x3a4] ;  /* 0x0000e900ff077b82 */ /* 0x000e220000000800 */
[----:B------:R-:W1:Y:S01]  /*0090*/  LDCU.64 UR6, c[0x0][0x358] ;  /* 0x00006b00ff0677ac */ /* 0x000e620008000a00 */
[----:B------:R-:W-:Y:S01]  /*00a0*/  BSSY.RECONVERGENT B1, `(.L_x_0) ;  /* 0x00000d2000017945 */ /* 0x000fe20003800200 */
[-C--:B0-----:R-:W-:Y:S01]  /*00b0*/  IABS R9, R7.reuse ;  /* 0x0000000700097213 */ /* 0x081fe20000000000 */
[----:B------:R-:W-:-:S03]  /*00c0*/  IMAD R4, R0, R7, R7 ;  /* 0x0000000700047224 */ /* 0x000fc600078e0207 */
[----:B------:R-:W0:Y:S08]  /*00d0*/  I2F.RP R5, R9 ;  /* 0x0000000900057306 */ /* 0x000e300000209400 */
[----:B0-----:R-:W0:Y:S02]  /*00e0*/  MUFU.RCP R5, R5 ;  /* 0x0000000500057308 */ /* 0x001e240000001000 */
[----:B0-----:R-:W-:-:S06]  /*00f0*/  VIADD R2, R5, 0xffffffe ;  /* 0x0ffffffe05027836 */ /* 0x001fcc0000000000 */
[----:B------:R0:W2:Y:S02]  /*0100*/  F2I.FTZ.U32.TRUNC.NTZ R3, R2 ;  /* 0x0000000200037305 */ /* 0x0000a4000021f000 */
[----:B0-----:R-:W-:Y:S02]  /*0110*/  IMAD.MOV.U32 R2, RZ, RZ, RZ ;  /* 0x000000ffff027224 */ /* 0x001fe400078e00ff */
[----:B--2---:R-:W-:-:S04]  /*0120*/  IMAD.MOV R6, RZ, RZ, -R3 ;  /* 0x000000ffff067224 */ /* 0x004fc800078e0a03 */
[----:B------:R-:W-:Y:S01]  /*0130*/  IMAD R11, R6, R9, RZ ;  /* 0x00000009060b7224 */ /* 0x000fe200078e02ff */
[----:B------:R-:W-:-:S03]  /*0140*/  IABS R6, R4 ;  /* 0x0000000400067213 */ /* 0x000fc60000000000 */
[----:B------:R-:W-:-:S06]  /*0150*/  IMAD.HI.U32 R3, R3, R11, R2 ;  /* 0x0000000b03037227 */ /* 0x000fcc00078e0002 */
[----:B------:R-:W-:-:S05]  /*0160*/  IMAD.HI.U32 R3, R3, R6, RZ ;  /* 0x0000000603037227 */ /* 0x000fca00078e00ff */
[----:B------:R-:W-:-:S05]  /*0170*/  IADD3 R5, PT, PT, -R3, RZ, RZ ;  /* 0x000000ff03057210 */ /* 0x000fca0007ffe1ff */
[----:B------:R-:W-:-:S05]  /*0180*/  IMAD R2, R9, R5, R6 ;  /* 0x0000000509027224 */ /* 0x000fca00078e0206 */
[----:B------:R-:W-:-:S13]  /*0190*/  ISETP.GT.U32.AND P2, PT, R9, R2, PT ;  /* 0x000000020900720c */ /* 0x000fda0003f44070 */
[----:B------:R-:W-:Y:S02]  /*01a0*/  @!P2 IMAD.IADD R2, R2, 0x1, -R9 ;  /* 0x000000010202a824 */ /* 0x000fe400078e0a09 */
[----:B------:R-:W-:Y:S01]  /*01b0*/  @!P2 VIADD R3, R3, 0x1 ;  /* 0x000000010303a836 */ /* 0x000fe20000000000 */
[----:B------:R-:W-:Y:S02]  /*01c0*/  ISETP.NE.AND P2, PT, R7, RZ, PT ;  /* 0x000000ff0700720c */ /* 0x000fe40003f45270 */
[----:B------:R-:W-:Y:S02]  /*01d0*/  ISETP.GE.U32.AND P0, PT, R2, R9, PT ;  /* 0x000000090200720c */ /* 0x000fe40003f06070 */
[----:B------:R-:W-:-:S04]  /*01e0*/  LOP3.LUT R2, R4, R7, RZ, 0x3c, !PT ;  /* 0x0000000704027212 */ /* 0x000fc800078e3cff */
[----:B------:R-:W-:-:S07]  /*01f0*/  ISETP.GE.AND P1, PT, R2, RZ, PT ;  /* 0x000000ff0200720c */ /* 0x000fce0003f26270 */
[----:B------:R-:W-:-:S05]  /*0200*/  @P0 VIADD R3, R3, 0x1 ;  /* 0x0000000103030836 */ /* 0x000fca0000000000 */
[----:B------:R-:W-:-:S05]  /*0210*/  MOV R2, R3 ;  /* 0x0000000300027202 */ /* 0x000fca0000000f00 */
[----:B------:R-:W-:Y:S01]  /*0220*/  @!P1 IMAD.MOV R2, RZ, RZ, -R2 ;  /* 0x000000ffff029224 */ /* 0x000fe200078e0a02 */
[----:B------:R-:W-:-:S05]  /*0230*/  @!P2 LOP3.LUT R2, RZ, R7, RZ, 0x33, !PT ;  /* 0x00000007ff02a212 */ /* 0x000fca00078e33ff */
[----:B------:R-:W-:-:S04]  /*0240*/  IMAD.MOV R3, RZ, RZ, -R2 ;  /* 0x000000ffff037224 */ /* 0x000fc800078e0a02 */
[----:B------:R-:W-:Y:S01]  /*0250*/  IMAD R4, R7, R3, R4 ;  /* 0x0000000307047224 */ /* 0x000fe200078e0204 */
[----:B------:R-:W-:-:S04]  /*0260*/  IADD3 R3, PT, PT, R2, 0x1, RZ ;  /* 0x0000000102037810 */ /* 0x000fc80007ffe0ff */
[----:B------:R-:W-:-:S13]  /*0270*/  ISETP.NE.AND P0, PT, R4, RZ, PT ;  /* 0x000000ff0400720c */ /* 0x000fda0003f05270 */
[----:B------:R-:W-:Y:S01]  /*0280*/  @!P0 IMAD.MOV R3, RZ, RZ, R2 ;  /* 0x000000ffff038224 */ /* 0x000fe200078e0202 */
[----:B------:R-:W-:-:S04]  /*0290*/  SEL R2, R4, R7, P0 ;  /* 0x0000000704027207 */ /* 0x000fc80000000000 */
[----:B------:R-:W-:-:S13]  /*02a0*/  ISETP.GE.AND P1, PT, R0, R3, PT ;  /* 0x000000030000720c */ /* 0x000fda0003f26270 */
[----:B-1----:R-:W-:Y:S05]  /*02b0*/  @P1 BRA `(.L_x_1) ;  /* 0x0000000800c01947 */ /* 0x002fea0003800000 */
[C---:B------:R-:W-:Y:S01]  /*02c0*/  LOP3.LUT R7, R2.reuse, 0x7ffffff0, RZ, 0xc0, !PT ;  /* 0x7ffffff002077812 */ /* 0x040fe200078ec0ff */
[----:B------:R-:W-:Y:S01]  /*02d0*/  IMAD.MOV.U32 R8, RZ, RZ, R0 ;  /* 0x000000ffff087224 */ /* 0x000fe200078e0000 */
[C---:B------:R-:W-:Y:S02]  /*02e0*/  LOP3.LUT R4, R2.reuse, 0xf, RZ, 0xc0, !PT ;  /* 0x0000000f02047812 */ /* 0x040fe400078ec0ff */
[C---:B------:R-:W-:Y:S02]  /*02f0*/  LOP3.LUT R5, R2.reuse, 0x7, RZ, 0xc0, !PT ;  /* 0x0000000702057812 */ /* 0x040fe400078ec0ff */
[----:B------:R-:W-:Y:S02]  /*0300*/  LOP3.LUT R6, R2, 0x3, RZ, 0xc0, !PT ;  /* 0x0000000302067812 */ /* 0x000fe400078ec0ff */
[----:B------:R-:W-:-:S07]  /*0310*/  IADD3 R7, PT, PT, -R7, RZ, RZ ;  /* 0x000000ff07077210 */ /* 0x000fce0007ffe1ff */
.L_x_12:
[----:B------:R-:W-:Y:S01]  /*0320*/  ISETP.GE.AND P0, PT, R2, 0x1, PT ;  /* 0x000000010200780c */ /* 0x000fe20003f06270 */
[----:B------:R-:W-:Y:S01]  /*0330*/  BSSY.RECONVERGENT B0, `(.L_x_2) ;  /* 0x00000a2000007945 */ /* 0x000fe20003800200 */
[----:B------:R-:W-:-:S11]  /*0340*/  CS2R R22, SRZ ;  /* 0x0000000000167805 */ /* 0x000fd6000001ff00 */
[----:B------:R-:W-:Y:S05]  /*0350*/  @!P0 BRA `(.L_x_3) ;  /* 0x00000008007c8947 */ /* 0x000fea0003800000 */
[----:B------:R-:W0:Y:S01]  /*0360*/  LDCU UR4, c[0x0][0x3a4] ;  /* 0x00007480ff0477ac */ /* 0x000e220008000800 */
[----:B------:R-:W-:Y:S01]  /*0370*/  ISETP.GE.U32.AND P0, PT, R2, 0x10, PT ;  /* 0x000000100200780c */ /* 0x000fe20003f06070 */
[----:B------:R-:W-:Y:S01]  /*0380*/  BSSY.RECONVERGENT B2, `(.L_x_4) ;  /* 0x000004b000027945 */ /* 0x000fe20003800200 */
[----:B------:R-:W-:Y:S01]  /*0390*/  IMAD.MOV.U32 R26, RZ, RZ, RZ ;  /* 0x000000ffff1a7224 */ /* 0x000fe200078e00ff */
[----:B------:R-:W-:Y:S01]  /*03a0*/  CS2R R22, SRZ ;  /* 0x0000000000167805 */ /* 0x000fe2000001ff00 */
[----:B0-----:R-:W-:-:S09]  /*03b0*/  IMAD R9, R8, UR4, RZ ;  /* 0x0000000408097c24 */ /* 0x001fd2000f8e02ff */
[----:B------:R-:W-:Y:S05]  /*03c0*/  @!P0 BRA `(.L_x_5) ;  /* 0x0000000400188947 */ /* 0x000fea0003800000 */
[----:B------:R-:W0:Y:S01]  /*03d0*/  LDCU.64 UR4, c[0x0][0x390] ;  /* 0x00007200ff0477ac */ /* 0x000e220008000a00 */
[----:B------:R-:W-:Y:S01]  /*03e0*/  BSSY.RECONVERGENT B3, `(.L_x_6) ;  /* 0x0000043000037945 */ /* 0x000fe20003800200 */
[----:B------:R-:W-:Y:S01]  /*03f0*/  IMAD.MOV.U32 R24, RZ, RZ, R9 ;  /* 0x000000ffff187224 */ /* 0x000fe200078e0009 */
[----:B------:R-:W-:Y:S02]  /*0400*/  MOV R26, R7 ;  /* 0x00000007001a7202 */ /* 0x000fe40000000f00 */
[----:B------:R-:W-:Y:S02]  /*0410*/  CS2R R22, SRZ ;  /* 0x0000000000167805 */ /* 0x000fe4000001ff00 */
[----:B------:R-:W-:Y:S01]  /*0420*/  LOP3.LUT R25, R2, 0x7ffffff0, RZ, 0xc0, !PT ;  /* 0x7ffffff002197812 */ /* 0x000fe200078ec0ff */
[----:B0-----:R-:W-:-:S04]  /*0430*/  UIADD3 UR4, UP0, UPT, UR4, 0x40, URZ ;  /* 0x0000004004047890 */ /* 0x001fc8000ff1e0ff */
[----:B------:R-:W-:Y:S02]  /*0440*/  UIADD3.X UR5, UPT, UPT, URZ, UR5, URZ, UP0, !UPT ;  /* 0x00000005ff057290 */ /* 0x000fe400087fe4ff */
[----:B------:R-:W-:-:S04]  /*0450*/  IMAD.U32 R16, RZ, RZ, UR4 ;  /* 0x00000004ff107e24 */ /* 0x000fc8000f8e00ff */
[----:B------:R-:W-:-:S07]  /*0460*/  IMAD.U32 R17, RZ, RZ, UR5 ;  /* 0x00000005ff117e24 */ /* 0x000fce000f8e00ff */
.L_x_7:
[----:B------:R-:W0:Y:S01]  /*0470*/  LDC.64 R10, c[0x0][0x388] ;  /* 0x0000e200ff0a7b82 */ /* 0x000e220000000a00 */
[----:B------:R-:W-:Y:S01]  /*0480*/  MOV R12, R16 ;  /* 0x00000010000c7202 */ /* 0x000fe20000000f00 */
[----:B------:R-:W-:-:S05]  /*0490*/  IMAD.MOV.U32 R13, RZ, RZ, R17 ;  /* 0x000000ffff0d7224 */ /* 0x000fca00078e0011 */
[----:B------:R-:W2:Y:S04]  /*04a0*/  LDG.E.64 R20, desc[UR6][R12.64+-0x40] ;  /* 0xffffc0060c147981 */ /* 0x000ea8000c1e1b00 */
[----:B------:R-:W3:Y:S01]  /*04b0*/  LDG.E.64 R18, desc[UR6][R12.64+-0x38] ;  /* 0xffffc8060c127981 */ /* 0x000ee2000c1e1b00 */
[----:B0-----:R-:W-:-:S05]  /*04c0*/  IMAD.WIDE R10, R24, 0x8, R10 ;  /* 0x00000008180a7825 */ /* 0x001fca00078e020a */
[----:B------:R-:W2:Y:S04]  /*04d0*/  LDG.E.64 R16, desc[UR6][R10.64] ;  /* 0x000000060a107981 */ /* 0x000ea8000c1e1b00 */
[----:B------:R-:W3:Y:S01]  /*04e0*/  LDG.E.64 R14, desc[UR6][R10.64+0x8] ;  /* 0x000008060a0e7981 */ /* 0x000ee2000c1e1b00 */
[----:B--2---:R-:W-:-:S03]  /*04f0*/  DFMA R20, R16, R20, R22 ;  /* 0x000000141014722b */ /* 0x004fc60000000016 */
[----:B------:R-:W2:Y:S04]  /*0500*/  LDG.E.64 R22, desc[UR6][R12.64+-0x30] ;  /* 0xffffd0060c167981 */ /* 0x000ea8000c1e1b00 */
[----:B------:R-:W2:Y:S01]  /*0510*/  LDG.E.64 R16, desc[UR6][R10.64+0x10] ;  /* 0x000010060a107981 */ /* 0x000ea2000c1e1b00 */
[----:B---3--:R-:W-:-:S03]  /*0520*/  DFMA R18, R14, R18, R20 ;  /* 0x000000120e12722b */ /* 0x008fc60000000014 */
[----:B------:R-:W3:Y:S04]  /*0530*/  LDG.E.64 R20, desc[UR6][R12.64+-0x28] ;  /* 0xffffd8060c147981 */ /* 0x000ee8000c1e1b00 */
        /* <DEDUP_REMOVED lines=37> */
[----:B------:R-:W-:-:S05]  /*0790*/  VIADD R26, R26, 0x10 ;  /* 0x000000101a1a7836 */ /* 0x000fca0000000000 */
[----:B------:R-:W-:Y:S01]  /*07a0*/  ISETP.NE.AND P0, PT, R26, RZ, PT ;  /* 0x000000ff1a00720c */ /* 0x000fe20003f05270 */
[----:B------:R-:W-:Y:S01]  /*07b0*/  VIADD R24, R24, 0x10 ;  /* 0x0000001018187836 */ /* 0x000fe20000000000 */
[----:B--2---:R-:W-:Y:S01]  /*07c0*/  DFMA R22, R22, R20, R16 ;  /* 0x000000141616722b */ /* 0x004fe20000000010 */
[----:B------:R-:W-:-:S04]  /*07d0*/  IADD3 R16, P1, PT, R12, 0x80, RZ ;  /* 0x000000800c107810 */ /* 0x000fc80007f3e0ff */
[----:B------:R-:W-:-:S03]  /*07e0*/  IADD3.X R17, PT, PT, RZ, R13, RZ, P1, !PT ;  /* 0x0000000dff117210 */ /* 0x000fc60000ffe4ff */
[----:B---3--:R-:W-:-:S03]  /*07f0*/  DFMA R22, R18, R14, R22 ;  /* 0x0000000e1216722b */ /* 0x008fc60000000016 */
[----:B------:R-:W-:Y:S08]  /*0800*/  @P0 BRA `(.L_x_7) ;  /* 0xfffffffc00180947 */ /* 0x000ff0000383ffff */
[----:B------:R-:W-:Y:S05]  /*0810*/  BSYNC.RECONVERGENT B3 ;  /* 0x0000000000037941 */ /* 0x000fea0003800200 */
.L_x_6:
[----:B------:R-:W-:-:S07]  /*0820*/  IMAD.MOV.U32 R26, RZ, RZ, R25 ;  /* 0x000000ffff1a7224 */ /* 0x000fce00078e0019 */
.L_x_5:
[----:B------:R-:W-:Y:S05]  /*0830*/  BSYNC.RECONVERGENT B2 ;  /* 0x0000000000027941 */ /* 0x000fea0003800200 */
.L_x_4:
[----:B------:R-:W-:-:S13]  /*0840*/  ISETP.NE.AND P0, PT, R4, RZ, PT ;  /* 0x000000ff0400720c */ /* 0x000fda0003f05270 */
[----:B------:R-:W-:Y:S05]  /*0850*/  @!P0 BRA `(.L_x_3) ;  /* 0x00000004003c8947 */ /* 0x000fea0003800000 */
[----:B------:R-:W-:Y:S01]  /*0860*/  IADD3 R10, PT, PT, R4, -0x1, RZ ;  /* 0xffffffff040a7810 */ /* 0x000fe20007ffe0ff */
[----:B------:R-:W-:Y:S01]  /*0870*/  BSSY.RECONVERGENT B2, `(.L_x_8) ;  /* 0x0000022000027945 */ /* 0x000fe20003800200 */
[----:B------:R-:W-:Y:S02]  /*0880*/  ISETP.NE.AND P1, PT, R5, RZ, PT ;  /* 0x000000ff0500720c */ /* 0x000fe40003f25270 */
[----:B------:R-:W-:-:S13]  /*0890*/  ISETP.GE.U32.AND P0, PT, R10, 0x7, PT ;  /* 0x000000070a00780c */ /* 0x000fda0003f06070 */
[----:B------:R-:W-:Y:S05]  /*08a0*/  @!P0 BRA `(.L_x_9) ;  /* 0x0000000000788947 */ /* 0x000fea0003800000 */
[----:B------:R-:W0:Y:S01]  /*08b0*/  LDC.64 R12, c[0x0][0x388] ;  /* 0x0000e200ff0c7b82 */ /* 0x000e220000000a00 */
[----:B------:R-:W-:-:S07]  /*08c0*/  IMAD.IADD R15, R9, 0x1, R26 ;  /* 0x00000001090f7824 */ /* 0x000fce00078e021a */
[----:B------:R-:W1:Y:S01]  /*08d0*/  LDC.64 R10, c[0x0][0x390] ;  /* 0x0000e400ff0a7b82 */ /* 0x000e620000000a00 */
[----:B0-----:R-:W-:-:S05]  /*08e0*/  IMAD.WIDE R12, R15, 0x8, R12 ;  /* 0x000000080f0c7825 */ /* 0x001fca00078e020c */
[----:B------:R-:W2:Y:S01]  /*08f0*/  LDG.E.64 R20, desc[UR6][R12.64] ;  /* 0x000000060c147981 */ /* 0x000ea2000c1e1b00 */
[----:B-1----:R-:W-:-:S03]  /*0900*/  IMAD.WIDE.U32 R10, R26, 0x8, R10 ;  /* 0x000000081a0a7825 */ /* 0x002fc600078e000a */
[----:B------:R-:W3:Y:S04]  /*0910*/  LDG.E.64 R18, desc[UR6][R12.64+0x8] ;  /* 0x000008060c127981 */ /* 0x000ee8000c1e1b00 */
[----:B------:R-:W2:Y:S04]  /*0920*/  LDG.E.64 R14, desc[UR6][R10.64] ;  /* 0x000000060a0e7981 */ /* 0x000ea8000c1e1b00 */
[----:B------:R-:W3:Y:S04]  /*0930*/  LDG.E.64 R16, desc[UR6][R10.64+0x8] ;  /* 0x000008060a107981 */ /* 0x000ee8000c1e1b00 */
[----:B------:R-:W4:Y:S04]  /*0940*/  LDG.E.64 R24, desc[UR6][R12.64+0x38] ;  /* 0x000038060c187981 */ /* 0x000f28000c1e1b00 */
[----:B------:R-:W4:Y:S01]  /*0950*/  LDG.E.64 R28, desc[UR6][R10.64+0x38] ;  /* 0x000038060a1c7981 */ /* 0x000f22000c1e1b00 */
        /* <DEDUP_REMOVED lines=15> */
[----:B---3--:R-:W-:Y:S01]  /*0a50*/  DFMA R18, R20, R18, R22 ;  /* 0x000000121412722b */ /* 0x008fe20000000016 */
[----:B------:R-:W-:-:S07]  /*0a60*/  VIADD R26, R26, 0x8 ;  /* 0x000000081a1a7836 */ /* 0x000fce0000000000 */
[----:B--2---:R-:W-:-:S08]  /*0a70*/  DFMA R14, R14, R16, R18 ;  /* 0x000000100e0e722b */ /* 0x004fd00000000012 */
[----:B----4-:R-:W-:-:S11]  /*0a80*/  DFMA R22, R24, R28, R14 ;  /* 0x0000001c1816722b */ /* 0x010fd6000000000e */
.L_x_9:
[----:B------:R-:W-:Y:S05]  /*0a90*/  BSYNC.RECONVERGENT B2 ;  /* 0x0000000000027941 */ /* 0x000fea0003800200 */
.L_x_8:
        /* <DEDUP_REMOVED lines=20> */
[----:B---3--:R-:W-:Y:S01]  /*0be0*/  DFMA R12, R12, R14, R22 ;  /* 0x0000000e0c0c722b */ /* 0x008fe20000000016 */
[----:B------:R-:W-:-:S07]  /*0bf0*/  VIADD R26, R26, 0x4 ;  /* 0x000000041a1a7836 */ /* 0x000fce0000000000 */
[----:B--2---:R-:W-:-:S08]  /*0c00*/  DFMA R12, R20, R18, R12 ;  /* 0x00000012140c722b */ /* 0x004fd0000000000c */
[----:B----4-:R-:W-:-:S11]  /*0c10*/  DFMA R22, R24, R28, R12 ;  /* 0x0000001c1816722b */ /* 0x010fd6000000000c */
.L_x_11:
[----:B------:R-:W-:Y:S05]  /*0c20*/  BSYNC.RECONVERGENT B2 ;  /* 0x0000000000027941 */ /* 0x000fea0003800200 */
.L_x_10:
[----:B------:R-:W-:Y:S05]  /*0c30*/  @!P1 BRA `(.L_x_3) ;  /* 0x0000000000449947 */ /* 0x000fea0003800000 */
[----:B------:R-:W0:Y:S01]  /*0c40*/  LDC.64 R10, c[0x0][0x388] ;  /* 0x0000e200ff0a7b82 */ /* 0x000e220000000a00 */
[----:B------:R-:W-:-:S07]  /*0c50*/  IADD3 R9, PT, PT, R9, R26, RZ ;  /* 0x0000001a09097210 */ /* 0x000fce0007ffe0ff */
[----:B------:R-:W1:Y:S01]  /*0c60*/  LDC.64 R12, c[0x0][0x390] ;  /* 0x0000e400ff0c7b82 */ /* 0x000e620000000a00 */
[----:B0-----:R-:W-:-:S04]  /*0c70*/  IMAD.WIDE R10, R9, 0x8, R10 ;  /* 0x00000008090a7825 */ /* 0x001fc800078e020a */
[----:B-1----:R-:W-:Y:S02]  /*0c80*/  IMAD.WIDE.U32 R26, R26, 0x8, R12 ;  /* 0x000000081a1a7825 */ /* 0x002fe400078e000c */
[----:B------:R-:W2:Y:S04]  /*0c90*/  LDG.E.64 R12, desc[UR6][R10.64] ;  /* 0x000000060a0c7981 */ /* 0x000ea8000c1e1b00 */
[----:B------:R-:W2:Y:S01]  /*0ca0*/  LDG.E.64 R14, desc[UR6][R26.64] ;  /* 0x000000061a0e7981 */ /* 0x000ea2000c1e1b00 */
[----:B------:R-:W-:Y:S01]  /*0cb0*/  ISETP.NE.AND P0, PT, R6, 0x1, PT ;  /* 0x000000010600780c */ /* 0x000fe20003f05270 */
[----:B--2---:R-:W-:-:S12]  /*0cc0*/  DFMA R22, R12, R14, R22 ;  /* 0x0000000e0c16722b */ /* 0x004fd80000000016 */
[----:B------:R-:W-:Y:S05]  /*0cd0*/  @!P0 BRA `(.L_x_3) ;  /* 0x00000000001c8947 */ /* 0x000fea0003800000 */
[----:B------:R-:W-:Y:S01]  /*0ce0*/  ISETP.NE.AND P0, PT, R6, 0x2, PT ;  /* 0x000000020600780c */ /* 0x000fe20003f05270 */
[----:B------:R-:W2:Y:S04]  /*0cf0*/  LDG.E.64 R12, desc[UR6][R10.64+0x8] ;  /* 0x000008060a0c7981 */ /* 0x000ea8000c1e1b00 */
[----:B------:R-:W2:Y:S08]  /*0d00*/  LDG.E.64 R14, desc[UR6][R26.64+0x8] ;  /* 0x000008061a0e7981 */ /* 0x000eb0000c1e1b00 */
[----:B------:R-:W3:Y:S04]  /*0d10*/  @P0 LDG.E.64 R16, desc[UR6][R10.64+0x10] ;  /* 0x000010060a100981 */ /* 0x000ee8000c1e1b00 */
[----:B------:R-:W3:Y:S01]  /*0d20*/  @P0 LDG.E.64 R18, desc[UR6][R26.64+0x10] ;  /* 0x000010061a120981 */ /* 0x000ee2000c1e1b00 */
[----:B--2---:R-:W-:-:S08]  /*0d30*/  DFMA R22, R12, R14, R22 ;  /* 0x0000000e0c16722b */ /* 0x004fd00000000016 */
[----:B---3--:R-:W-:-:S11]  /*0d40*/  @P0 DFMA R22, R16, R18, R22 ;  /* 0x000000121016022b */ /* 0x008fd60000000016 */
.L_x_3:
[----:B------:R-:W-:Y:S05]  /*0d50*/  BSYNC.RECONVERGENT B0 ;  /* 0x0000000000007941 */ /* 0x000fea0003800200 */
.L_x_2:
[----:B------:R-:W0:Y:S02]  /*0d60*/  LDC.64 R10, c[0x0][0x398] ;  /* 0x0000e600ff0a7b82 */ /* 0x000e240000000a00 */
[----:B0-----:R-:W-:-:S04]  /*0d70*/  IMAD.WIDE R10, R8, 0x8, R10 ;  /* 0x00000008080a7825 */ /* 0x001fc800078e020a */
[----:B------:R-:W-:Y:S01]  /*0d80*/  VIADD R8, R8, 0x1 ;  /* 0x0000000108087836 */ /* 0x000fe20000000000 */
[----:B------:R0:W-:Y:S04]  /*0d90*/  STG.E.64 desc[UR6][R10.64], R22 ;  /* 0x000000160a007986 */ /* 0x0001e8000c101b06 */
[----:B------:R-:W-:-:S13]  /*0da0*/  ISETP.GE.AND P0, PT, R8, R3, PT ;  /* 0x000000030800720c */ /* 0x000fda0003f06270 */
[----:B0-----:R-:W-:Y:S05]  /*0db0*/  @!P0 BRA `(.L_x_12) ;  /* 0xfffffff400588947 */ /* 0x001fea000383ffff */
.L_x_1:
[----:B------:R-:W-:Y:S05]  /*0dc0*/  BSYNC.RECONVERGENT B1 ;  /* 0x0000000000017941 */ /* 0x000fea0003800200 */
.L_x_0:
[----:B------:R-:W0:Y:S02]  /*0dd0*/  LDC.64 R2, c[0x0][0x398] ;  /* 0x0000e600ff027b82 */ /* 0x000e240000000a00 */
[----:B0-----:R-:W-:-:S06]  /*0de0*/  IMAD.WIDE R2, R0, 0x8, R2 ;  /* 0x0000000800027825 */ /* 0x001fcc00078e0202 */
[----:B------:R-:W2:Y:S01]  /*0df0*/  LDG.E.64 R2, desc[UR6][R2.64] ;  /* 0x0000000602027981 */ /* 0x000ea2000c1e1b00 */
[----:B------:R-:W2:Y:S03]  /*0e00*/  LDC.64 R4, c[0x0][0x380] ;  /* 0x0000e000ff047b82 */ /* 0x000ea60000000a00 */
[----:B--2---:R-:W-:Y:S01]  /*0e10*/  REDG.E.ADD.F64.RN.STRONG.GPU desc[UR6][R4.64], R2 ;  /* 0x00000002040079a6 */ /* 0x004fe2000c12ff06 */
[----:B------:R-:W-:Y:S05]  /*0e20*/  EXIT ;  /* 0x000000000000794d */ /* 0x000fea0003800000 */
.L_x_13:
[----:B------:R-:W-:-:S00]  /*0e30*/  BRA `(.L_x_13) ;  /* 0xfffffffc00fc7947 */ /* 0x000fc0000383ffff */
[----:B------:R-:W-:-:S00]  /*0e40*/  NOP ;  /* 0x0000000000007918 */ /* 0x000fc00000000000 */
        /* <DEDUP_REMOVED lines=11> */
.L_x_14:


//--------------------- .nv.shared.reserved.0     --------------------------
	.section	.nv.shared.reserved.0,"aw",@nobits
	.weak		__nv_reservedSMEM_offset_0_alias
	.size		__nv_reservedSMEM_offset_0_alias, 0, 64
	.other		__nv_reservedSMEM_offset_0_alias,@"STO_CUDA_RESERVED_SHARED STV_DEFAULT"
__nv_reservedSMEM_offset_0_alias:
	.zero		0
	.zero		64


//--------------------- .nv.global                --------------------------
	.section	.nv.global,"aw",@nobits
	.align	8
.nv.global:
	.type		d_x,@object
	.size		d_x,(d_y - d_x)
d_x:
	.zero		8
	.type		d_y,@object
	.size		d_y,(d_A - d_y)
d_y:
	.zero		8
	.type		d_A,@object
	.size		d_A,(.L_1 - d_A)
d_A:
	.zero		8
.L_1:


//--------------------- .nv.constant0._Z9calculatePdS_S_S_ii --------------------------
	.section	.nv.constant0._Z9calculatePdS_S_S_ii,"a",@progbits
	.sectionflags	@""
	.align	4
.nv.constant0._Z9calculatePdS_S_S_ii:
	.zero		936


//--------------------- SYMBOLS --------------------------

	.type		.nv.reservedSmem.offset0,@object
	.size		.nv.reservedSmem.offset0,0x4
